	.headerflags	@"EF_CUDA_TEXMODE_UNIFIED EF_CUDA_64BIT_ADDRESS EF_CUDA_SM89 EF_CUDA_VIRTUAL_SM(EF_CUDA_SM89)"
	.elftype	@"ET_EXEC"


//--------------------- .nv.info                  --------------------------
	.section	.nv.info,"",@"SHT_CUDA_INFO"
	.align	4


	//----- nvinfo : EIATTR_REGCOUNT
	.align		4
        /*0000*/ 	.byte	0x04, 0x2f
        /*0002*/ 	.short	(.L_1 - .L_0)
	.align		4
.L_0:
        /*0004*/ 	.word	index@(merge_attn_states_kernel_opt)
        /*0008*/ 	.word	0x00000012


	//----- nvinfo : EIATTR_MIN_STACK_SIZE
	.align		4
.L_1:
        /*000c*/ 	.byte	0x04, 0x12
        /*000e*/ 	.short	(.L_3 - .L_2)
	.align		4
.L_2:
        /*0010*/ 	.word	index@(merge_attn_states_kernel_opt)
        /*0014*/ 	.word	0x00000000


	//----- nvinfo : EIATTR_FRAME_SIZE
	.align		4
.L_3:
        /*0018*/ 	.byte	0x04, 0x11
        /*001a*/ 	.short	(.L_5 - .L_4)
	.align		4
.L_4:
        /*001c*/ 	.word	index@(merge_attn_states_kernel_opt)
        /*0020*/ 	.word	0x00000000


	//----- nvinfo : EIATTR_MIN_STACK_SIZE
	.align		4
.L_5:
        /*0024*/ 	.byte	0x04, 0x12
        /*0026*/ 	.short	(.L_7 - .L_6)
	.align		4
.L_6:
        /*0028*/ 	.word	index@(merge_attn_states_kernel_opt)
        /*002c*/ 	.word	0x00000000
.L_7:


//--------------------- .nv.info.merge_attn_states_kernel_opt --------------------------
	.section	.nv.info.merge_attn_states_kernel_opt,"",@"SHT_CUDA_INFO"
	.sectionflags	@""
	.align	4


	//----- nvinfo : EIATTR_CUDA_API_VERSION
	.align		4
        /*0000*/ 	.byte	0x04, 0x37
        /*0002*/ 	.short	(.L_9 - .L_8)
.L_8:
        /*0004*/ 	.word	0x0000007c


	//----- nvinfo : EIATTR_PARAM_CBANK
	.align		4
.L_9:
        /*0008*/ 	.byte	0x04, 0x0a
        /*000a*/ 	.short	(.L_11 - .L_10)
	.align		4
.L_10:
        /*000c*/ 	.word	index@(.nv.constant0.merge_attn_states_kernel_opt)
        /*0010*/ 	.short	0x0160
        /*0012*/ 	.short	0x0038


	//----- nvinfo : EIATTR_CBANK_PARAM_SIZE
	.align		4
.L_11:
        /*0014*/ 	.byte	0x03, 0x19
        /*0016*/ 	.short	0x0038


	//----- nvinfo : EIATTR_KPARAM_INFO
	.align		4
        /*0018*/ 	.byte	0x04, 0x17
        /*001a*/ 	.short	(.L_13 - .L_12)
.L_12:
        /*001c*/ 	.word	0x00000000
        /*0020*/ 	.short	0x0006
        /*0022*/ 	.short	0x0030
        /*0024*/ 	.byte	0x00, 0xf4, 0x21, 0x00


	//----- nvinfo : EIATTR_KPARAM_INFO
	.align		4
.L_13:
        /*0028*/ 	.byte	0x04, 0x17
        /*002a*/ 	.short	(.L_15 - .L_14)
.L_14:
        /*002c*/ 	.word	0x00000000
        /*0030*/ 	.short	0x0005
        /*0032*/ 	.short	0x0028
        /*0034*/ 	.byte	0x00, 0xf4, 0x21, 0x00


	//----- nvinfo : EIATTR_KPARAM_INFO
	.align		4
.L_15:
        /*0038*/ 	.byte	0x04, 0x17
        /*003a*/ 	.short	(.L_17 - .L_16)
.L_16:
        /*003c*/ 	.word	0x00000000
        /*0040*/ 	.short	0x0004
        /*0042*/ 	.short	0x0020
        /*0044*/ 	.byte	0x00, 0xf4, 0x21, 0x00


	//----- nvinfo : EIATTR_KPARAM_INFO
	.align		4
.L_17:
        /*0048*/ 	.byte	0x04, 0x17
        /*004a*/ 	.short	(.L_19 - .L_18)
.L_18:
        /*004c*/ 	.word	0x00000000
        /*0050*/ 	.short	0x0003
        /*0052*/ 	.short	0x0018
        /*0054*/ 	.byte	0x00, 0xf4, 0x21, 0x00


	//----- nvinfo : EIATTR_KPARAM_INFO
	.align		4
.L_19:
        /*0058*/ 	.byte	0x04, 0x17
        /*005a*/ 	.short	(.L_21 - .L_20)
.L_20:
        /*005c*/ 	.word	0x00000000
        /*0060*/ 	.short	0x0002
        /*0062*/ 	.short	0x0010
        /*0064*/ 	.byte	0x00, 0xf4, 0x21, 0x00


	//----- nvinfo : EIATTR_KPARAM_INFO
	.align		4
.L_21:
        /*0068*/ 	.byte	0x04, 0x17
        /*006a*/ 	.short	(.L_23 - .L_22)
.L_22:
        /*006c*/ 	.word	0x00000000
        /*0070*/ 	.short	0x0001
        /*0072*/ 	.short	0x0008
        /*0074*/ 	.byte	0x00, 0xf4, 0x21, 0x00


	//----- nvinfo : EIATTR_KPARAM_INFO
	.align		4
.L_23:
        /*0078*/ 	.byte	0x04, 0x17
        /*007a*/ 	.short	(.L_25 - .L_24)
.L_24:
        /*007c*/ 	.word	0x00000000
        /*0080*/ 	.short	0x0000
        /*0082*/ 	.short	0x0000
        /*0084*/ 	.byte	0x00, 0xf4, 0x21, 0x00


	//----- nvinfo : EIATTR_MAXREG_COUNT
	.align		4
.L_25:
        /*0088*/ 	.byte	0x03, 0x1b
        /*008a*/ 	.short	0x0080


	//----- nvinfo : EIATTR_EXIT_INSTR_OFFSETS
	.align		4
        /*008c*/ 	.byte	0x04, 0x1c
        /*008e*/ 	.short	(.L_27 - .L_26)


	//   ....[0]....
.L_26:
        /*0090*/ 	.word	0x000003f0


	//----- nvinfo : EIATTR_REQNTID
	.align		4
.L_27:
        /*0094*/ 	.byte	0x04, 0x10
        /*0096*/ 	.short	(.L_29 - .L_28)
.L_28:
        /*0098*/ 	.word	0x00000100
        /*009c*/ 	.word	0x00000001
        /*00a0*/ 	.word	0x00000001
.L_29:


//--------------------- .nv.callgraph             --------------------------
	.section	.nv.callgraph,"",@"SHT_CUDA_CALLGRAPH"
	.align	4
	.sectionentsize	8
	.align		4
        /*0000*/ 	.word	0x00000000
	.align		4
        /*0004*/ 	.word	0xffffffff
	.align		4
        /*0008*/ 	.word	0x00000000
	.align		4
        /*000c*/ 	.word	0xfffffffe
	.align		4
        /*0010*/ 	.word	0x00000000
	.align		4
        /*0014*/ 	.word	0xfffffffd
	.align		4
        /*0018*/ 	.word	0x00000000
	.align		4
        /*001c*/ 	.word	0xfffffffc


//--------------------- .nv.rel.action            --------------------------
	.section	.nv.rel.action,"",@"SHT_CUDA_RELOCINFO"
	.align	8
	.sectionentsize	8
        /*0000*/ 	.byte	0x73, 0x00, 0x00, 0x00, 0x00, 0x00, 0x00, 0x00, 0x00, 0x00, 0x00, 0x11, 0x25, 0x00, 0x05, 0x36


//--------------------- .nv.constant0.merge_attn_states_kernel_opt --------------------------
	.section	.nv.constant0.merge_attn_states_kernel_opt,"a",@progbits
	.sectionflags	@""
	.align	4
.nv.constant0.merge_attn_states_kernel_opt:
	.zero		408


//--------------------- .text.merge_attn_states_kernel_opt --------------------------
	.section	.text.merge_attn_states_kernel_opt,"ax",@progbits
	.sectioninfo	@"SHI_REGISTERS=18"
	.align	128
        .global         merge_attn_states_kernel_opt
        .type           merge_attn_states_kernel_opt,@function
        .size           merge_attn_states_kernel_opt,(.L_x_1 - merge_attn_states_kernel_opt)
        .other          merge_attn_states_kernel_opt,@"STO_CUDA_ENTRY STV_DEFAULT"
merge_attn_states_kernel_opt:
.text.merge_attn_states_kernel_opt:
[----:B------:R-:W-:Y:S02]  /*0000*/  MOV R1, c[0x0][0x28] ;  /* 0x00000a0000017a02 */ /* 0x000fe40000000f00 */
[----:B------:R-:W0:Y:S01]  /*0010*/  S2R R8, SR_CTAID.Y ;  /* 0x0000000000087919 */ /* 0x000e220000002600 */
[----:B------:R-:W-:Y:S01]  /*0020*/  MOV R0, 0x4 ;  /* 0x0000000400007802 */ /* 0x000fe20000000f00 */
[----:B------:R-:W-:Y:S02]  /*0030*/  ULDC.64 UR4, c[0x0][0x118] ;  /* 0x0000460000047ab9 */ /* 0x000fe40000000a00 */
[----:B------:R-:W1:Y:S01]  /*0040*/  S2R R7, SR_CTAID.X ;  /* 0x0000000000077919 */ /* 0x000e620000002500 */
[----:B0-----:R-:W-:-:S04]  /*0050*/  IMAD R5, R8, c[0x0][0xc], RZ ;  /* 0x0000030008057a24 */ /* 0x001fc800078e02ff */
[----:B------:R-:W-:-:S04]  /*0060*/  IMAD.WIDE R2, R5, R0, c[0x0][0x178] ;  /* 0x00005e0005027625 */ /* 0x000fc800078e0200 */
[----:B------:R-:W-:-:S04]  /*0070*/  IMAD.WIDE R4, R5, R0, c[0x0][0x188] ;  /* 0x0000620005047625 */ /* 0x000fc800078e0200 */
[----:B-1----:R-:W-:-:S04]  /*0080*/  IMAD.WIDE R2, R7, 0x4, R2 ;  /* 0x0000000407027825 */ /* 0x002fc800078e0202 */
[C---:B------:R-:W-:Y:S01]  /*0090*/  IMAD.WIDE R4, R7.reuse, 0x4, R4 ;  /* 0x0000000407047825 */ /* 0x040fe200078e0204 */
[----:B------:R0:W2:Y:S04]  /*00a0*/  LDG.E.STRONG.GPU R12, [R2.64] ;  /* 0x00000004020c7981 */ /* 0x0000a8000c1ef900 */
[----:B------:R1:W3:Y:S01]  /*00b0*/  LDG.E.STRONG.GPU R13, [R4.64] ;  /* 0x00000004040d7981 */ /* 0x0002e2000c1ef900 */
[----:B------:R-:W-:Y:S01]  /*00c0*/  IMAD R6, R7, c[0x0][0x10], RZ ;  /* 0x0000040007067a24 */ /* 0x000fe200078e02ff */
[----:B------:R-:W-:Y:S02]  /*00d0*/  SHF.L.U32 R7, R8, 0x9, RZ ;  /* 0x0000000908077819 */ /* 0x000fe400000006ff */
[----:B------:R-:W4:Y:S02]  /*00e0*/  S2R R9, SR_TID.X ;  /* 0x0000000000097919 */ /* 0x000f240000002100 */
[----:B------:R-:W-:-:S05]  /*00f0*/  SHF.L.U32 R15, R6, 0x9, RZ ;  /* 0x00000009060f7819 */ /* 0x000fca00000006ff */
[----:B------:R-:W-:-:S06]  /*0100*/  IMAD.WIDE R10, R15, R0, c[0x0][0x180] ;  /* 0x000060000f0a7625 */ /* 0x000fcc00078e0200 */
[----:B------:R-:W-:Y:S01]  /*0110*/  IMAD.WIDE R10, R7, 0x4, R10 ;  /* 0x00000004070a7825 */ /* 0x000fe200078e020a */
[----:B----4-:R-:W-:-:S03]  /*0120*/  SHF.L.U32 R6, R9, 0x1, RZ ;  /* 0x0000000109067819 */ /* 0x010fc600000006ff */
[----:B------:R-:W-:Y:S01]  /*0130*/  IMAD.WIDE R8, R15, R0, c[0x0][0x170] ;  /* 0x00005c000f087625 */ /* 0x000fe200078e0200 */
[----:B------:R-:W-:-:S05]  /*0140*/  LOP3.LUT R6, R6, 0x1fe, RZ, 0xc0, !PT ;  /* 0x000001fe06067812 */ /* 0x000fca00078ec0ff */
[----:B------:R-:W-:-:S04]  /*0150*/  IMAD.WIDE R8, R7, 0x4, R8 ;  /* 0x0000000407087825 */ /* 0x000fc800078e0208 */
[----:B0-----:R-:W-:-:S04]  /*0160*/  IMAD.WIDE.U32 R2, R6, 0x4, R10 ;  /* 0x0000000406027825 */ /* 0x001fc800078e000a */
[----:B-1----:R-:W-:Y:S02]  /*0170*/  IMAD.WIDE.U32 R4, R6, 0x4, R8 ;  /* 0x0000000406047825 */ /* 0x002fe400078e0008 */
[----:B------:R-:W4:Y:S04]  /*0180*/  LDG.E.64.STRONG.GPU R2, [R2.64] ;  /* 0x0000000402027981 */ /* 0x000f28000c1efb00 */
[----:B------:R-:W5:Y:S01]  /*0190*/  LDG.E.64.STRONG.GPU R4, [R4.64] ;  /* 0x0000000404047981 */ /* 0x000f62000c1efb00 */
[C---:B--2---:R-:W-:Y:S02]  /*01a0*/  FSETP.NEU.AND P0, PT, R12.reuse, +INF , PT ;  /* 0x7f8000000c00780b */ /* 0x044fe40003f0d000 */
[----:B---3--:R-:W-:Y:S02]  /*01b0*/  FSETP.NEU.AND P1, PT, R13, +INF , PT ;  /* 0x7f8000000d00780b */ /* 0x008fe40003f2d000 */
[----:B------:R-:W-:-:S02]  /*01c0*/  FSEL R12, R12, -INF , P0 ;  /* 0xff8000000c0c7808 */ /* 0x000fc40000000000 */
[----:B------:R-:W-:-:S04]  /*01d0*/  FSEL R13, R13, -INF , P1 ;  /* 0xff8000000d0d7808 */ /* 0x000fc80000800000 */
[----:B------:R-:W-:-:S05]  /*01e0*/  FMNMX R8, R12, R13, !PT ;  /* 0x0000000d0c087209 */ /* 0x000fca0007800000 */
[--C-:B------:R-:W-:Y:S01]  /*01f0*/  FADD R12, R12, -R8.reuse ;  /* 0x800000080c0c7221 */ /* 0x100fe20000000000 */
[----:B------:R-:W-:-:S03]  /*0200*/  FADD R8, R13, -R8 ;  /* 0x800000080d087221 */ /* 0x000fc60000000000 */
[----:B------:R-:W-:Y:S01]  /*0210*/  FMUL R12, R12, 1.4426950216293334961 ;  /* 0x3fb8aa3b0c0c7820 */ /* 0x000fe20000400000 */
[----:B------:R-:W-:Y:S01]  /*0220*/  FMUL R11, R8, 1.4426950216293334961 ;  /* 0x3fb8aa3b080b7820 */ /* 0x000fe20000400000 */
[----:B------:R-:W-:-:S03]  /*0230*/  IMAD.WIDE R8, R15, R0, c[0x0][0x160] ;  /* 0x000058000f087625 */ /* 0x000fc600078e0200 */
[----:B------:R-:W-:Y:S02]  /*0240*/  FSETP.GEU.AND P0, PT, R12, -126, PT ;  /* 0xc2fc00000c00780b */ /* 0x000fe40003f0e000 */
[----:B------:R-:W-:Y:S01]  /*0250*/  FSETP.GEU.AND P1, PT, R11, -126, PT ;  /* 0xc2fc00000b00780b */ /* 0x000fe20003f2e000 */
[----:B------:R-:W-:-:S06]  /*0260*/  IMAD.WIDE R8, R7, 0x4, R8 ;  /* 0x0000000407087825 */ /* 0x000fcc00078e0208 */
[----:B------:R-:W-:-:S04]  /*0270*/  IMAD.WIDE.U32 R8, R6, 0x4, R8 ;  /* 0x0000000406087825 */ /* 0x000fc800078e0008 */
[----:B------:R-:W-:Y:S02]  /*0280*/  @!P0 FMUL R12, R12, 0.5 ;  /* 0x3f0000000c0c8820 */ /* 0x000fe40000400000 */
[----:B------:R-:W-:Y:S02]  /*0290*/  @!P1 FMUL R11, R11, 0.5 ;  /* 0x3f0000000b0b9820 */ /* 0x000fe40000400000 */
[----:B------:R-:W0:Y:S08]  /*02a0*/  MUFU.EX2 R10, R12 ;  /* 0x0000000c000a7308 */ /* 0x000e300000000800 */
[----:B------:R-:W1:Y:S01]  /*02b0*/  MUFU.EX2 R13, R11 ;  /* 0x0000000b000d7308 */ /* 0x000e620000000800 */
[----:B0-----:R-:W-:Y:S01]  /*02c0*/  @!P0 FMUL R10, R10, R10 ;  /* 0x0000000a0a0a8220 */ /* 0x001fe20000400000 */
[----:B-1----:R-:W-:-:S04]  /*02d0*/  @!P1 FMUL R13, R13, R13 ;  /* 0x0000000d0d0d9220 */ /* 0x002fc80000400000 */
[----:B------:R-:W-:-:S05]  /*02e0*/  FADD R14, R10, R13 ;  /* 0x0000000d0a0e7221 */ /* 0x000fca0000000000 */
[C---:B------:R-:W-:Y:S02]  /*02f0*/  FSETP.GT.AND P0, PT, R14.reuse, 8.50705917302346158658e+37, PT ;  /* 0x7e8000000e00780b */ /* 0x040fe40003f04000 */
[----:B------:R-:W-:-:S11]  /*0300*/  FSETP.GEU.AND P1, PT, R14, 1.175494350822287508e-38, PT ;  /* 0x008000000e00780b */ /* 0x000fd60003f2e000 */
[----:B------:R-:W-:Y:S01]  /*0310*/  @P0 FMUL R14, R14, 0.25 ;  /* 0x3e8000000e0e0820 */ /* 0x000fe20000400000 */
[----:B------:R-:W-:Y:S01]  /*0320*/  @P0 FMUL R13, R13, 0.25 ;  /* 0x3e8000000d0d0820 */ /* 0x000fe20000400000 */
[----:B------:R-:W-:Y:S02]  /*0330*/  @P0 FMUL R10, R10, 0.25 ;  /* 0x3e8000000a0a0820 */ /* 0x000fe40000400000 */
[----:B------:R-:W-:Y:S01]  /*0340*/  @!P1 FMUL R14, R14, 16777216 ;  /* 0x4b8000000e0e9820 */ /* 0x000fe20000400000 */
[----:B------:R-:W-:Y:S01]  /*0350*/  @!P1 FMUL R13, R13, 16777216 ;  /* 0x4b8000000d0d9820 */ /* 0x000fe20000400000 */
[----:B------:R-:W-:-:S04]  /*0360*/  @!P1 FMUL R10, R10, 16777216 ;  /* 0x4b8000000a0a9820 */ /* 0x000fc80000400000 */
[----:B------:R-:W0:Y:S02]  /*0370*/  MUFU.RCP R14, R14 ;  /* 0x0000000e000e7308 */ /* 0x000e240000001000 */
[C---:B0-----:R-:W-:Y:S01]  /*0380*/  FMUL R13, R14.reuse, R13 ;  /* 0x0000000d0e0d7220 */ /* 0x041fe20000400000 */
[----:B------:R-:W-:-:S03]  /*0390*/  FMUL R10, R14, R10 ;  /* 0x0000000a0e0a7220 */ /* 0x000fc60000400000 */
[-C--:B----4-:R-:W-:Y:S01]  /*03a0*/  FMUL R7, R2, R13.reuse ;  /* 0x0000000d02077220 */ /* 0x090fe20000400000 */
[----:B------:R-:W-:-:S03]  /*03b0*/  FMUL R0, R3, R13 ;  /* 0x0000000d03007220 */ /* 0x000fc60000400000 */
[-C--:B-----5:R-:W-:Y:S01]  /*03c0*/  FFMA R4, R4, R10.reuse, R7 ;  /* 0x0000000a04047223 */ /* 0x0a0fe20000000007 */
[----:B------:R-:W-:-:S05]  /*03d0*/  FFMA R5, R5, R10, R0 ;  /* 0x0000000a05057223 */ /* 0x000fca0000000000 */
[----:B------:R-:W-:Y:S01]  /*03e0*/  STG.E.64 [R8.64], R4 ;  /* 0x0000000408007986 */ /* 0x000fe2000c101b04 */
[----:B------:R-:W-:Y:S05]  /*03f0*/  EXIT ;  /* 0x000000000000794d */ /* 0x000fea0003800000 */
.L_x_0:
[----:B------:R-:W-:-:S00]  /*0400*/  BRA `(.L_x_0) ;  /* 0xfffffff000007947 */ /* 0x000fc0000383ffff */
[----:B------:R-:W-:-:S00]  /*0410*/  NOP ;  /* 0x0000000000007918 */ /* 0x000fc00000000000 */
        /* <DEDUP_REMOVED lines=14> */
.L_x_1:
